//
// Generated by NVIDIA NVVM Compiler
//
// Compiler Build ID: CL-36424714
// Cuda compilation tools, release 13.0, V13.0.88
// Based on NVVM 20.0.0
//

.version 9.0
.target sm_100
.address_size 64

	// .globl	_Z20stride_access_kernelPcii

.visible .entry _Z20stride_access_kernelPcii(
	.param .u64 .ptr .align 1 _Z20stride_access_kernelPcii_param_0,
	.param .u32 _Z20stride_access_kernelPcii_param_1,
	.param .u32 _Z20stride_access_kernelPcii_param_2
)
{
	.reg .pred 	%p<3>;
	.reg .b16 	%rs<3>;
	.reg .b32 	%r<14>;
	.reg .b64 	%rd<5>;

	ld.param.u64 	%rd2, [_Z20stride_access_kernelPcii_param_0];
	ld.param.u32 	%r6, [_Z20stride_access_kernelPcii_param_1];
	ld.param.u32 	%r7, [_Z20stride_access_kernelPcii_param_2];
	mov.u32 	%r8, %tid.x;
	mov.u32 	%r9, %ctaid.x;
	mov.u32 	%r1, %ntid.x;
	mad.lo.s32 	%r10, %r9, %r1, %r8;
	mul.lo.s32 	%r13, %r6, %r10;
	setp.ge.s32 	%p1, %r13, %r7;
	@%p1 bra 	$L__BB0_3;
	mov.u32 	%r11, %nctaid.x;
	mul.lo.s32 	%r12, %r1, %r11;
	mul.lo.s32 	%r3, %r12, %r6;
	cvta.to.global.u64 	%rd1, %rd2;
$L__BB0_2:
	cvt.s64.s32 	%rd3, %r13;
	add.s64 	%rd4, %rd1, %rd3;
	ld.global.u8 	%rs1, [%rd4];
	add.s16 	%rs2, %rs1, 1;
	st.global.u8 	[%rd4], %rs2;
	add.s32 	%r13, %r13, %r3;
	setp.lt.s32 	%p2, %r13, %r7;
	@%p2 bra 	$L__BB0_2;
$L__BB0_3:
	ret;

}


// ===== COMPILED SASS (sm_100) =====

	.target	sm_100

	.elftype	@"ET_EXEC"


//--------------------- .note.nv.tkinfo           --------------------------
	.section	.note.nv.tkinfo,"",@"SHT_NOTE"
	.sectionflags	@"SHF_NOTE_NV_TKINFO"
	.tkinfo
        /*0018*/ 	.word	0x00000002
        /*0030*/ 	.string	""
        /*0030*/ 	.string	"ptxas"
        /*0030*/ 	.string	"Cuda compilation tools, release 13.0, V13.0.88"
        /*0030*/ 	.string	"Build cuda_13.0.r13.0/compiler.36424714_0"
        /*0030*/ 	.string	"-arch sm_100 -m 64 "



//--------------------- .note.nv.cuinfo           --------------------------
	.section	.note.nv.cuinfo,"",@"SHT_NOTE"
	.sectionflags	@"SHF_NOTE_NV_CUINFO"
        /*0018*/ 	.short	0x0002
        /*001a*/ 	.short	0x0064
        /*001c*/ 	.short	0x0082
	.zero		2


//--------------------- .nv.info                  --------------------------
	.section	.nv.info,"",@"SHT_CUDA_INFO"
	.align	4


	//----- nvinfo : EIATTR_REGCOUNT
	.align		4
        /*0000*/ 	.byte	0x04, 0x2f
        /*0002*/ 	.short	(.L_1 - .L_0)
	.align		4
.L_0:
        /*0004*/ 	.word	index@(_Z20stride_access_kernelPcii)
        /*0008*/ 	.word	0x0000000a


	//----- nvinfo : EIATTR_FRAME_SIZE
	.align		4
.L_1:
        /*000c*/ 	.byte	0x04, 0x11
        /*000e*/ 	.short	(.L_3 - .L_2)
	.align		4
.L_2:
        /*0010*/ 	.word	index@(_Z20stride_access_kernelPcii)
        /*0014*/ 	.word	0x00000000


	//----- nvinfo : EIATTR_MIN_STACK_SIZE
	.align		4
.L_3:
        /*0018*/ 	.byte	0x04, 0x12
        /*001a*/ 	.short	(.L_5 - .L_4)
	.align		4
.L_4:
        /*001c*/ 	.word	index@(_Z20stride_access_kernelPcii)
        /*0020*/ 	.word	0x00000000
.L_5:


//--------------------- .nv.compat                --------------------------
	.section	.nv.compat,"",@"SHT_CUDA_COMPAT_INFO"
	.align	4
        /*0000*/ 	.byte	0x02, 0x09, 0x00, 0x00, 0x02, 0x02, 0x01, 0x00, 0x02, 0x05, 0x05, 0x00, 0x03, 0x07, 0x01, 0x01
        /*0010*/ 	.byte	0x02, 0x03, 0x00, 0x00, 0x02, 0x06, 0x01, 0x00, 0x04, 0x0b, 0x08, 0x00, 0x09, 0x00, 0x00, 0x00
        /*0020*/ 	.byte	0x00, 0x00, 0x00, 0x00


//--------------------- .nv.info._Z20stride_access_kernelPcii --------------------------
	.section	.nv.info._Z20stride_access_kernelPcii,"",@"SHT_CUDA_INFO"
	.sectionflags	@""
	.align	4


	//----- nvinfo : EIATTR_CUDA_API_VERSION
	.align		4
        /*0000*/ 	.byte	0x04, 0x37
        /*0002*/ 	.short	(.L_7 - .L_6)
.L_6:
        /*0004*/ 	.word	0x00000082


	//----- nvinfo : EIATTR_KPARAM_INFO
	.align		4
.L_7:
        /*0008*/ 	.byte	0x04, 0x17
        /*000a*/ 	.short	(.L_9 - .L_8)
.L_8:
        /*000c*/ 	.word	0x00000000
        /*0010*/ 	.short	0x0002
        /*0012*/ 	.short	0x000c
        /*0014*/ 	.byte	0x00, 0xf0, 0x11, 0x00


	//----- nvinfo : EIATTR_KPARAM_INFO
	.align		4
.L_9:
        /*0018*/ 	.byte	0x04, 0x17
        /*001a*/ 	.short	(.L_11 - .L_10)
.L_10:
        /*001c*/ 	.word	0x00000000
        /*0020*/ 	.short	0x0001
        /*0022*/ 	.short	0x0008
        /*0024*/ 	.byte	0x00, 0xf0, 0x11, 0x00


	//----- nvinfo : EIATTR_KPARAM_INFO
	.align		4
.L_11:
        /*0028*/ 	.byte	0x04, 0x17
        /*002a*/ 	.short	(.L_13 - .L_12)
.L_12:
        /*002c*/ 	.word	0x00000000
        /*0030*/ 	.short	0x0000
        /*0032*/ 	.short	0x0000
        /*0034*/ 	.byte	0x00, 0xf5, 0x21, 0x00


	//----- nvinfo : EIATTR_SPARSE_MMA_MASK
	.align		4
.L_13:
        /*0038*/ 	.byte	0x03, 0x50
        /*003a*/ 	.short	0x0000


	//----- nvinfo : EIATTR_MAXREG_COUNT
	.align		4
        /*003c*/ 	.byte	0x03, 0x1b
        /*003e*/ 	.short	0x00ff


	//----- nvinfo : EIATTR_MERCURY_ISA_VERSION
	.align		4
        /*0040*/ 	.byte	0x03, 0x5f
        /*0042*/ 	.short	0x0101


	//----- nvinfo : EIATTR_VRC_CTA_INIT_COUNT
	.align		4
        /*0044*/ 	.byte	0x02, 0x4a
	.zero		1
	.zero		1


	//----- nvinfo : EIATTR_EXIT_INSTR_OFFSETS
	.align		4
        /*0048*/ 	.byte	0x04, 0x1c
        /*004a*/ 	.short	(.L_15 - .L_14)


	//   ....[0]....
.L_14:
        /*004c*/ 	.word	0x00000080


	//   ....[1]....
        /*0050*/ 	.word	0x00000150


	//----- nvinfo : EIATTR_CRS_STACK_SIZE
	.align		4
.L_15:
        /*0054*/ 	.byte	0x04, 0x1e
        /*0056*/ 	.short	(.L_17 - .L_16)
.L_16:
        /*0058*/ 	.word	0x00000000


	//----- nvinfo : EIATTR_CBANK_PARAM_SIZE
	.align		4
.L_17:
        /*005c*/ 	.byte	0x03, 0x19
        /*005e*/ 	.short	0x0010


	//----- nvinfo : EIATTR_PARAM_CBANK
	.align		4
        /*0060*/ 	.byte	0x04, 0x0a
        /*0062*/ 	.short	(.L_19 - .L_18)
	.align		4
.L_18:
        /*0064*/ 	.word	index@(.nv.constant0._Z20stride_access_kernelPcii)
        /*0068*/ 	.short	0x0380
        /*006a*/ 	.short	0x0010


	//----- nvinfo : EIATTR_SW_WAR
	.align		4
.L_19:
        /*006c*/ 	.byte	0x04, 0x36
        /*006e*/ 	.short	(.L_21 - .L_20)
.L_20:
        /*0070*/ 	.word	0x00000008
.L_21:


//--------------------- .nv.callgraph             --------------------------
	.section	.nv.callgraph,"",@"SHT_CUDA_CALLGRAPH"
	.align	4
	.sectionentsize	8
	.align		4
        /*0000*/ 	.word	0x00000000
	.align		4
        /*0004*/ 	.word	0xffffffff
	.align		4
        /*0008*/ 	.word	0x00000000
	.align		4
        /*000c*/ 	.word	0xfffffffe
	.align		4
        /*0010*/ 	.word	0x00000000
	.align		4
        /*0014*/ 	.word	0xfffffffd
	.align		4
        /*0018*/ 	.word	0x00000000
	.align		4
        /*001c*/ 	.word	0xfffffffc


//--------------------- .text._Z20stride_access_kernelPcii --------------------------
	.section	.text._Z20stride_access_kernelPcii,"ax",@progbits
	.align	128
        .global         _Z20stride_access_kernelPcii
        .type           _Z20stride_access_kernelPcii,@function
        .size           _Z20stride_access_kernelPcii,(.L_x_2 - _Z20stride_access_kernelPcii)
        .other          _Z20stride_access_kernelPcii,@"STO_CUDA_ENTRY STV_DEFAULT"
_Z20stride_access_kernelPcii:
.text._Z20stride_access_kernelPcii:
[----:B------:R-:W-:Y:S01]  /*0000*/  LDC R1, c[0x0][0x37c] ;  /* 0x0000df00ff017b82 */ /* 0x000fe20000000800 */
[----:B------:R-:W0:Y:S07]  /*0010*/  S2R R0, SR_TID.X ;  /* 0x0000000000007919 */ /* 0x000e2e0000002100 */
[----:B------:R-:W0:Y:S01]  /*0020*/  S2UR UR4, SR_CTAID.X ;  /* 0x00000000000479c3 */ /* 0x000e220000002500 */
[----:B------:R-:W1:Y:S07]  /*0030*/  LDCU.64 UR8, c[0x0][0x388] ;  /* 0x00007100ff0877ac */ /* 0x000e6e0008000a00 */
[----:B------:R-:W0:Y:S02]  /*0040*/  LDC R5, c[0x0][0x360] ;  /* 0x0000d800ff057b82 */ /* 0x000e240000000800 */
[----:B0-----:R-:W-:-:S04]  /*0050*/  IMAD R0, R5, UR4, R0 ;  /* 0x0000000405007c24 */ /* 0x001fc8000f8e0200 */
[----:B-1----:R-:W-:-:S05]  /*0060*/  IMAD R0, R0, UR8, RZ ;  /* 0x0000000800007c24 */ /* 0x002fca000f8e02ff */
[----:B------:R-:W-:-:S13]  /*0070*/  ISETP.GE.AND P0, PT, R0, UR9, PT ;  /* 0x0000000900007c0c */ /* 0x000fda000bf06270 */
[----:B------:R-:W-:Y:S05]  /*0080*/  @P0 EXIT ;  /* 0x000000000000094d */ /* 0x000fea0003800000 */
[----:B------:R-:W0:Y:S01]  /*0090*/  LDCU UR4, c[0x0][0x370] ;  /* 0x00006e00ff0477ac */ /* 0x000e220008000800 */
[----:B------:R-:W1:Y:S01]  /*00a0*/  LDCU.64 UR6, c[0x0][0x358] ;  /* 0x00006b00ff0677ac */ /* 0x000e620008000a00 */
[----:B------:R-:W2:Y:S01]  /*00b0*/  LDCU.64 UR10, c[0x0][0x380] ;  /* 0x00007000ff0a77ac */ /* 0x000ea20008000a00 */
[----:B0-----:R-:W-:-:S07]  /*00c0*/  IMAD R5, R5, UR4, RZ ;  /* 0x0000000405057c24 */ /* 0x001fce000f8e02ff */
.L_x_0:
[----:B0-2---:R-:W-:-:S04]  /*00d0*/  IADD3 R2, P0, PT, R0, UR10, RZ ;  /* 0x0000000a00027c10 */ /* 0x005fc8000ff1e0ff */
[----:B------:R-:W-:-:S05]  /*00e0*/  LEA.HI.X.SX32 R3, R0, UR11, 0x1, P0 ;  /* 0x0000000b00037c11 */ /* 0x000fca00080f0eff */
[----:B-1----:R-:W2:Y:S01]  /*00f0*/  LDG.E.U8 R4, desc[UR6][R2.64] ;  /* 0x0000000602047981 */ /* 0x002ea2000c1e1100 */
[----:B------:R-:W-:-:S05]  /*0100*/  IMAD R0, R5, UR8, R0 ;  /* 0x0000000805007c24 */ /* 0x000fca000f8e0200 */
[----:B------:R-:W-:Y:S02]  /*0110*/  ISETP.GE.AND P0, PT, R0, UR9, PT ;  /* 0x0000000900007c0c */ /* 0x000fe4000bf06270 */
[----:B--2---:R-:W-:-:S05]  /*0120*/  IADD3 R7, PT, PT, R4, 0x1, RZ ;  /* 0x0000000104077810 */ /* 0x004fca0007ffe0ff */
[----:B------:R0:W-:Y:S06]  /*0130*/  STG.E.U8 desc[UR6][R2.64], R7 ;  /* 0x0000000702007986 */ /* 0x0001ec000c101106 */
[----:B------:R-:W-:Y:S05]  /*0140*/  @!P0 BRA `(.L_x_0) ;  /* 0xfffffffc00e08947 */ /* 0x000fea000383ffff */
[----:B------:R-:W-:Y:S05]  /*0150*/  EXIT ;  /* 0x000000000000794d */ /* 0x000fea0003800000 */
.L_x_1:
[----:B------:R-:W-:-:S00]  /*0160*/  BRA `(.L_x_1) ;  /* 0xfffffffc00fc7947 */ /* 0x000fc0000383ffff */
[----:B------:R-:W-:-:S00]  /*0170*/  NOP ;  /* 0x0000000000007918 */ /* 0x000fc00000000000 */
        /* <DEDUP_REMOVED lines=8> */
.L_x_2:


//--------------------- .nv.shared.reserved.0     --------------------------
	.section	.nv.shared.reserved.0,"aw",@nobits
	.weak		__nv_reservedSMEM_offset_0_alias
	.size		__nv_reservedSMEM_offset_0_alias, 0, 64
	.other		__nv_reservedSMEM_offset_0_alias,@"STO_CUDA_RESERVED_SHARED STV_DEFAULT"
__nv_reservedSMEM_offset_0_alias:
	.zero		0
	.zero		64


//--------------------- .nv.constant0._Z20stride_access_kernelPcii --------------------------
	.section	.nv.constant0._Z20stride_access_kernelPcii,"a",@progbits
	.sectionflags	@""
	.align	4
.nv.constant0._Z20stride_access_kernelPcii:
	.zero		912


//--------------------- SYMBOLS --------------------------

	.type		.nv.reservedSmem.offset0,@object
	.size		.nv.reservedSmem.offset0,0x4
